//
// Generated by NVIDIA NVVM Compiler
//
// Compiler Build ID: CL-36424714
// Cuda compilation tools, release 13.0, V13.0.88
// Based on NVVM 20.0.0
//

.version 9.0
.target sm_100
.address_size 64

	// .globl	_Z22d_zero_particle_forcesPfii

.visible .entry _Z22d_zero_particle_forcesPfii(
	.param .u64 .ptr .align 1 _Z22d_zero_particle_forcesPfii_param_0,
	.param .u32 _Z22d_zero_particle_forcesPfii_param_1,
	.param .u32 _Z22d_zero_particle_forcesPfii_param_2
)
{
	.reg .pred 	%p<12>;
	.reg .b32 	%r<35>;
	.reg .b64 	%rd<12>;

	ld.param.u64 	%rd3, [_Z22d_zero_particle_forcesPfii_param_0];
	ld.param.u32 	%r17, [_Z22d_zero_particle_forcesPfii_param_1];
	ld.param.u32 	%r16, [_Z22d_zero_particle_forcesPfii_param_2];
	cvta.to.global.u64 	%rd1, %rd3;
	mov.u32 	%r18, %ctaid.x;
	mov.u32 	%r19, %ntid.x;
	mov.u32 	%r20, %tid.x;
	mad.lo.s32 	%r1, %r18, %r19, %r20;
	setp.ge.s32 	%p1, %r1, %r17;
	setp.lt.s32 	%p2, %r16, 1;
	or.pred  	%p3, %p1, %p2;
	@%p3 bra 	$L__BB0_12;
	mul.lo.s32 	%r2, %r16, %r1;
	and.b32  	%r3, %r16, 7;
	setp.lt.u32 	%p4, %r16, 8;
	mov.b32 	%r33, 0;
	@%p4 bra 	$L__BB0_4;
	and.b32  	%r33, %r16, 2147483640;
	neg.s32 	%r31, %r33;
	add.s64 	%rd2, %rd1, 16;
	mov.u32 	%r30, %r2;
$L__BB0_3:
	.pragma "nounroll";
	mul.wide.s32 	%rd4, %r30, 4;
	add.s64 	%rd5, %rd2, %rd4;
	mov.b32 	%r22, 0;
	st.global.u32 	[%rd5+-16], %r22;
	st.global.u32 	[%rd5+-12], %r22;
	st.global.u32 	[%rd5+-8], %r22;
	st.global.u32 	[%rd5+-4], %r22;
	st.global.u32 	[%rd5], %r22;
	st.global.u32 	[%rd5+4], %r22;
	st.global.u32 	[%rd5+8], %r22;
	st.global.u32 	[%rd5+12], %r22;
	add.s32 	%r31, %r31, 8;
	add.s32 	%r30, %r30, 8;
	setp.ne.s32 	%p5, %r31, 0;
	@%p5 bra 	$L__BB0_3;
$L__BB0_4:
	setp.eq.s32 	%p6, %r3, 0;
	@%p6 bra 	$L__BB0_12;
	and.b32  	%r11, %r16, 3;
	setp.lt.u32 	%p7, %r3, 4;
	@%p7 bra 	$L__BB0_7;
	add.s32 	%r23, %r33, %r2;
	mul.wide.s32 	%rd6, %r23, 4;
	add.s64 	%rd7, %rd1, %rd6;
	mov.b32 	%r24, 0;
	st.global.u32 	[%rd7], %r24;
	st.global.u32 	[%rd7+4], %r24;
	st.global.u32 	[%rd7+8], %r24;
	st.global.u32 	[%rd7+12], %r24;
	add.s32 	%r33, %r33, 4;
$L__BB0_7:
	setp.eq.s32 	%p8, %r11, 0;
	@%p8 bra 	$L__BB0_12;
	setp.eq.s32 	%p9, %r11, 1;
	@%p9 bra 	$L__BB0_10;
	add.s32 	%r25, %r33, %r2;
	mul.wide.s32 	%rd8, %r25, 4;
	add.s64 	%rd9, %rd1, %rd8;
	mov.b32 	%r26, 0;
	st.global.u32 	[%rd9], %r26;
	st.global.u32 	[%rd9+4], %r26;
	add.s32 	%r33, %r33, 2;
$L__BB0_10:
	and.b32  	%r27, %r16, 1;
	setp.eq.b32 	%p10, %r27, 1;
	not.pred 	%p11, %p10;
	@%p11 bra 	$L__BB0_12;
	add.s32 	%r28, %r33, %r2;
	mul.wide.s32 	%rd10, %r28, 4;
	add.s64 	%rd11, %rd1, %rd10;
	mov.b32 	%r29, 0;
	st.global.u32 	[%rd11], %r29;
$L__BB0_12:
	ret;

}


// ===== COMPILED SASS (sm_100) =====

	.target	sm_100

	.elftype	@"ET_EXEC"


//--------------------- .note.nv.tkinfo           --------------------------
	.section	.note.nv.tkinfo,"",@"SHT_NOTE"
	.sectionflags	@"SHF_NOTE_NV_TKINFO"
	.tkinfo
        /*0018*/ 	.word	0x00000002
        /*0030*/ 	.string	""
        /*0030*/ 	.string	"ptxas"
        /*0030*/ 	.string	"Cuda compilation tools, release 13.0, V13.0.88"
        /*0030*/ 	.string	"Build cuda_13.0.r13.0/compiler.36424714_0"
        /*0030*/ 	.string	"-arch sm_100 -m 64 "



//--------------------- .note.nv.cuinfo           --------------------------
	.section	.note.nv.cuinfo,"",@"SHT_NOTE"
	.sectionflags	@"SHF_NOTE_NV_CUINFO"
        /*0018*/ 	.short	0x0002
        /*001a*/ 	.short	0x0064
        /*001c*/ 	.short	0x0082
	.zero		2


//--------------------- .nv.info                  --------------------------
	.section	.nv.info,"",@"SHT_CUDA_INFO"
	.align	4


	//----- nvinfo : EIATTR_REGCOUNT
	.align		4
        /*0000*/ 	.byte	0x04, 0x2f
        /*0002*/ 	.short	(.L_1 - .L_0)
	.align		4
.L_0:
        /*0004*/ 	.word	index@(_Z22d_zero_particle_forcesPfii)
        /*0008*/ 	.word	0x0000000c


	//----- nvinfo : EIATTR_FRAME_SIZE
	.align		4
.L_1:
        /*000c*/ 	.byte	0x04, 0x11
        /*000e*/ 	.short	(.L_3 - .L_2)
	.align		4
.L_2:
        /*0010*/ 	.word	index@(_Z22d_zero_particle_forcesPfii)
        /*0014*/ 	.word	0x00000000


	//----- nvinfo : EIATTR_MIN_STACK_SIZE
	.align		4
.L_3:
        /*0018*/ 	.byte	0x04, 0x12
        /*001a*/ 	.short	(.L_5 - .L_4)
	.align		4
.L_4:
        /*001c*/ 	.word	index@(_Z22d_zero_particle_forcesPfii)
        /*0020*/ 	.word	0x00000000
.L_5:


//--------------------- .nv.compat                --------------------------
	.section	.nv.compat,"",@"SHT_CUDA_COMPAT_INFO"
	.align	4
        /*0000*/ 	.byte	0x02, 0x09, 0x00, 0x00, 0x02, 0x02, 0x01, 0x00, 0x02, 0x05, 0x05, 0x00, 0x03, 0x07, 0x01, 0x01
        /*0010*/ 	.byte	0x02, 0x03, 0x00, 0x00, 0x02, 0x06, 0x01, 0x00, 0x04, 0x0b, 0x08, 0x00, 0x09, 0x00, 0x00, 0x00
        /*0020*/ 	.byte	0x00, 0x00, 0x00, 0x00


//--------------------- .nv.info._Z22d_zero_particle_forcesPfii --------------------------
	.section	.nv.info._Z22d_zero_particle_forcesPfii,"",@"SHT_CUDA_INFO"
	.sectionflags	@""
	.align	4


	//----- nvinfo : EIATTR_CUDA_API_VERSION
	.align		4
        /*0000*/ 	.byte	0x04, 0x37
        /*0002*/ 	.short	(.L_7 - .L_6)
.L_6:
        /*0004*/ 	.word	0x00000082


	//----- nvinfo : EIATTR_KPARAM_INFO
	.align		4
.L_7:
        /*0008*/ 	.byte	0x04, 0x17
        /*000a*/ 	.short	(.L_9 - .L_8)
.L_8:
        /*000c*/ 	.word	0x00000000
        /*0010*/ 	.short	0x0002
        /*0012*/ 	.short	0x000c
        /*0014*/ 	.byte	0x00, 0xf0, 0x11, 0x00


	//----- nvinfo : EIATTR_KPARAM_INFO
	.align		4
.L_9:
        /*0018*/ 	.byte	0x04, 0x17
        /*001a*/ 	.short	(.L_11 - .L_10)
.L_10:
        /*001c*/ 	.word	0x00000000
        /*0020*/ 	.short	0x0001
        /*0022*/ 	.short	0x0008
        /*0024*/ 	.byte	0x00, 0xf0, 0x11, 0x00


	//----- nvinfo : EIATTR_KPARAM_INFO
	.align		4
.L_11:
        /*0028*/ 	.byte	0x04, 0x17
        /*002a*/ 	.short	(.L_13 - .L_12)
.L_12:
        /*002c*/ 	.word	0x00000000
        /*0030*/ 	.short	0x0000
        /*0032*/ 	.short	0x0000
        /*0034*/ 	.byte	0x00, 0xf5, 0x21, 0x00


	//----- nvinfo : EIATTR_SPARSE_MMA_MASK
	.align		4
.L_13:
        /*0038*/ 	.byte	0x03, 0x50
        /*003a*/ 	.short	0x0000


	//----- nvinfo : EIATTR_MAXREG_COUNT
	.align		4
        /*003c*/ 	.byte	0x03, 0x1b
        /*003e*/ 	.short	0x00ff


	//----- nvinfo : EIATTR_MERCURY_ISA_VERSION
	.align		4
        /*0040*/ 	.byte	0x03, 0x5f
        /*0042*/ 	.short	0x0101


	//----- nvinfo : EIATTR_VRC_CTA_INIT_COUNT
	.align		4
        /*0044*/ 	.byte	0x02, 0x4a
	.zero		1
	.zero		1


	//----- nvinfo : EIATTR_EXIT_INSTR_OFFSETS
	.align		4
        /*0048*/ 	.byte	0x04, 0x1c
        /*004a*/ 	.short	(.L_15 - .L_14)


	//   ....[0]....
.L_14:
        /*004c*/ 	.word	0x00000080


	//   ....[1]....
        /*0050*/ 	.word	0x00000250


	//   ....[2]....
        /*0054*/ 	.word	0x00000320


	//   ....[3]....
        /*0058*/ 	.word	0x000003b0


	//   ....[4]....
        /*005c*/ 	.word	0x00000410


	//----- nvinfo : EIATTR_CBANK_PARAM_SIZE
	.align		4
.L_15:
        /*0060*/ 	.byte	0x03, 0x19
        /*0062*/ 	.short	0x0010


	//----- nvinfo : EIATTR_PARAM_CBANK
	.align		4
        /*0064*/ 	.byte	0x04, 0x0a
        /*0066*/ 	.short	(.L_17 - .L_16)
	.align		4
.L_16:
        /*0068*/ 	.word	index@(.nv.constant0._Z22d_zero_particle_forcesPfii)
        /*006c*/ 	.short	0x0380
        /*006e*/ 	.short	0x0010


	//----- nvinfo : EIATTR_SW_WAR
	.align		4
.L_17:
        /*0070*/ 	.byte	0x04, 0x36
        /*0072*/ 	.short	(.L_19 - .L_18)
.L_18:
        /*0074*/ 	.word	0x00000008
.L_19:


//--------------------- .nv.callgraph             --------------------------
	.section	.nv.callgraph,"",@"SHT_CUDA_CALLGRAPH"
	.align	4
	.sectionentsize	8
	.align		4
        /*0000*/ 	.word	0x00000000
	.align		4
        /*0004*/ 	.word	0xffffffff
	.align		4
        /*0008*/ 	.word	0x00000000
	.align		4
        /*000c*/ 	.word	0xfffffffe
	.align		4
        /*0010*/ 	.word	0x00000000
	.align		4
        /*0014*/ 	.word	0xfffffffd
	.align		4
        /*0018*/ 	.word	0x00000000
	.align		4
        /*001c*/ 	.word	0xfffffffc


//--------------------- .text._Z22d_zero_particle_forcesPfii --------------------------
	.section	.text._Z22d_zero_particle_forcesPfii,"ax",@progbits
	.align	128
        .global         _Z22d_zero_particle_forcesPfii
        .type           _Z22d_zero_particle_forcesPfii,@function
        .size           _Z22d_zero_particle_forcesPfii,(.L_x_4 - _Z22d_zero_particle_forcesPfii)
        .other          _Z22d_zero_particle_forcesPfii,@"STO_CUDA_ENTRY STV_DEFAULT"
_Z22d_zero_particle_forcesPfii:
.text._Z22d_zero_particle_forcesPfii:
[----:B------:R-:W-:Y:S01]  /*0000*/  LDC R1, c[0x0][0x37c] ;  /* 0x0000df00ff017b82 */ /* 0x000fe20000000800 */
[----:B------:R-:W0:Y:S07]  /*0010*/  S2R R5, SR_TID.X ;  /* 0x0000000000057919 */ /* 0x000e2e0000002100 */
[----:B------:R-:W0:Y:S08]  /*0020*/  S2UR UR4, SR_CTAID.X ;  /* 0x00000000000479c3 */ /* 0x000e300000002500 */
[----:B------:R-:W0:Y:S08]  /*0030*/  LDC R0, c[0x0][0x360] ;  /* 0x0000d800ff007b82 */ /* 0x000e300000000800 */
[----:B------:R-:W1:Y:S01]  /*0040*/  LDC.64 R2, c[0x0][0x388] ;  /* 0x0000e200ff027b82 */ /* 0x000e620000000a00 */
[----:B0-----:R-:W-:Y:S01]  /*0050*/  IMAD R0, R0, UR4, R5 ;  /* 0x0000000400007c24 */ /* 0x001fe2000f8e0205 */
[----:B-1----:R-:W-:-:S04]  /*0060*/  ISETP.GE.AND P0, PT, R3, 0x1, PT ;  /* 0x000000010300780c */ /* 0x002fc80003f06270 */
[----:B------:R-:W-:-:S13]  /*0070*/  ISETP.GE.OR P0, PT, R0, R2, !P0 ;  /* 0x000000020000720c */ /* 0x000fda0004706670 */
[----:B------:R-:W-:Y:S05]  /*0080*/  @P0 EXIT ;  /* 0x000000000000094d */ /* 0x000fea0003800000 */
[C---:B------:R-:W-:Y:S01]  /*0090*/  ISETP.GE.U32.AND P1, PT, R3.reuse, 0x8, PT ;  /* 0x000000080300780c */ /* 0x040fe20003f26070 */
[----:B------:R-:W0:Y:S01]  /*00a0*/  LDCU.64 UR6, c[0x0][0x358] ;  /* 0x00006b00ff0677ac */ /* 0x000e220008000a00 */
[----:B------:R-:W-:Y:S01]  /*00b0*/  LOP3.LUT R6, R3, 0x7, RZ, 0xc0, !PT ;  /* 0x0000000703067812 */ /* 0x000fe200078ec0ff */
[----:B------:R-:W-:Y:S02]  /*00c0*/  IMAD R0, R0, R3, RZ ;  /* 0x0000000300007224 */ /* 0x000fe400078e02ff */
[----:B------:R-:W-:Y:S01]  /*00d0*/  IMAD.MOV.U32 R7, RZ, RZ, RZ ;  /* 0x000000ffff077224 */ /* 0x000fe200078e00ff */
[----:B------:R-:W-:-:S07]  /*00e0*/  ISETP.NE.AND P0, PT, R6, RZ, PT ;  /* 0x000000ff0600720c */ /* 0x000fce0003f05270 */
[----:B------:R-:W-:Y:S06]  /*00f0*/  @!P1 BRA `(.L_x_0) ;  /* 0x0000000000549947 */ /* 0x000fec0003800000 */
[----:B------:R-:W1:Y:S01]  /*0100*/  LDCU.64 UR4, c[0x0][0x380] ;  /* 0x00007000ff0477ac */ /* 0x000e620008000a00 */
[----:B------:R-:W-:Y:S01]  /*0110*/  LOP3.LUT R7, R3, 0x7ffffff8, RZ, 0xc0, !PT ;  /* 0x7ffffff803077812 */ /* 0x000fe200078ec0ff */
[----:B------:R-:W-:-:S04]  /*0120*/  IMAD.MOV.U32 R9, RZ, RZ, R0 ;  /* 0x000000ffff097224 */ /* 0x000fc800078e0000 */
[----:B------:R-:W-:Y:S01]  /*0130*/  IMAD.MOV R2, RZ, RZ, -R7 ;  /* 0x000000ffff027224 */ /* 0x000fe200078e0a07 */
[----:B-1----:R-:W-:-:S04]  /*0140*/  UIADD3 UR4, UP0, UPT, UR4, 0x10, URZ ;  /* 0x0000001004047890 */ /* 0x002fc8000ff1e0ff */
[----:B------:R-:W-:-:S12]  /*0150*/  UIADD3.X UR5, UPT, UPT, URZ, UR5, URZ, UP0, !UPT ;  /* 0x00000005ff057290 */ /* 0x000fd800087fe4ff */
.L_x_1:
[----:B------:R-:W-:Y:S01]  /*0160*/  VIADD R2, R2, 0x8 ;  /* 0x0000000802027836 */ /* 0x000fe20000000000 */
[----:B-1----:R-:W-:Y:S01]  /*0170*/  MOV R4, UR4 ;  /* 0x0000000400047c02 */ /* 0x002fe20008000f00 */
[----:B------:R-:W-:-:S03]  /*0180*/  IMAD.U32 R5, RZ, RZ, UR5 ;  /* 0x00000005ff057e24 */ /* 0x000fc6000f8e00ff */
[----:B------:R-:W-:Y:S01]  /*0190*/  ISETP.NE.AND P1, PT, R2, RZ, PT ;  /* 0x000000ff0200720c */ /* 0x000fe20003f25270 */
[C---:B------:R-:W-:Y:S01]  /*01a0*/  IMAD.WIDE R4, R9.reuse, 0x4, R4 ;  /* 0x0000000409047825 */ /* 0x040fe200078e0204 */
[----:B------:R-:W-:-:S04]  /*01b0*/  IADD3 R9, PT, PT, R9, 0x8, RZ ;  /* 0x0000000809097810 */ /* 0x000fc80007ffe0ff */
[----:B0-----:R1:W-:Y:S04]  /*01c0*/  STG.E desc[UR6][R4.64+-0x10], RZ ;  /* 0xfffff0ff04007986 */ /* 0x0013e8000c101906 */
[----:B------:R1:W-:Y:S04]  /*01d0*/  STG.E desc[UR6][R4.64+-0xc], RZ ;  /* 0xfffff4ff04007986 */ /* 0x0003e8000c101906 */
[----:B------:R1:W-:Y:S04]  /*01e0*/  STG.E desc[UR6][R4.64+-0x8], RZ ;  /* 0xfffff8ff04007986 */ /* 0x0003e8000c101906 */
[----:B------:R1:W-:Y:S04]  /*01f0*/  STG.E desc[UR6][R4.64+-0x4], RZ ;  /* 0xfffffcff04007986 */ /* 0x0003e8000c101906 */
[----:B------:R1:W-:Y:S04]  /*0200*/  STG.E desc[UR6][R4.64], RZ ;  /* 0x000000ff04007986 */ /* 0x0003e8000c101906 */
[----:B------:R1:W-:Y:S04]  /*0210*/  STG.E desc[UR6][R4.64+0x4], RZ ;  /* 0x000004ff04007986 */ /* 0x0003e8000c101906 */
[----:B------:R1:W-:Y:S04]  /*0220*/  STG.E desc[UR6][R4.64+0x8], RZ ;  /* 0x000008ff04007986 */ /* 0x0003e8000c101906 */
[----:B------:R1:W-:Y:S01]  /*0230*/  STG.E desc[UR6][R4.64+0xc], RZ ;  /* 0x00000cff04007986 */ /* 0x0003e2000c101906 */
[----:B------:R-:W-:Y:S05]  /*0240*/  @P1 BRA `(.L_x_1) ;  /* 0xfffffffc00c41947 */ /* 0x000fea000383ffff */
.L_x_0:
[----:B0-----:R-:W-:Y:S05]  /*0250*/  @!P0 EXIT ;  /* 0x000000000000894d */ /* 0x001fea0003800000 */
[----:B------:R-:W-:Y:S02]  /*0260*/  ISETP.GE.U32.AND P0, PT, R6, 0x4, PT ;  /* 0x000000040600780c */ /* 0x000fe40003f06070 */
[----:B------:R-:W-:-:S04]  /*0270*/  LOP3.LUT R2, R3, 0x3, RZ, 0xc0, !PT ;  /* 0x0000000303027812 */ /* 0x000fc800078ec0ff */
[----:B------:R-:W-:-:S07]  /*0280*/  ISETP.NE.AND P1, PT, R2, RZ, PT ;  /* 0x000000ff0200720c */ /* 0x000fce0003f25270 */
[----:B------:R-:W-:Y:S06]  /*0290*/  @!P0 BRA `(.L_x_2) ;  /* 0x0000000000208947 */ /* 0x000fec0003800000 */
[----:B-1----:R-:W0:Y:S01]  /*02a0*/  LDC.64 R4, c[0x0][0x380] ;  /* 0x0000e000ff047b82 */ /* 0x002e220000000a00 */
[----:B------:R-:W-:Y:S02]  /*02b0*/  IMAD.IADD R9, R0, 0x1, R7 ;  /* 0x0000000100097824 */ /* 0x000fe400078e0207 */
[----:B------:R-:W-:Y:S02]  /*02c0*/  VIADD R7, R7, 0x4 ;  /* 0x0000000407077836 */ /* 0x000fe40000000000 */
[----:B0-----:R-:W-:-:S05]  /*02d0*/  IMAD.WIDE R4, R9, 0x4, R4 ;  /* 0x0000000409047825 */ /* 0x001fca00078e0204 */
[----:B------:R0:W-:Y:S04]  /*02e0*/  STG.E desc[UR6][R4.64], RZ ;  /* 0x000000ff04007986 */ /* 0x0001e8000c101906 */
[----:B------:R0:W-:Y:S04]  /*02f0*/  STG.E desc[UR6][R4.64+0x4], RZ ;  /* 0x000004ff04007986 */ /* 0x0001e8000c101906 */
[----:B------:R0:W-:Y:S04]  /*0300*/  STG.E desc[UR6][R4.64+0x8], RZ ;  /* 0x000008ff04007986 */ /* 0x0001e8000c101906 */
[----:B------:R0:W-:Y:S02]  /*0310*/  STG.E desc[UR6][R4.64+0xc], RZ ;  /* 0x00000cff04007986 */ /* 0x0001e4000c101906 */
.L_x_2:
[----:B------:R-:W-:Y:S05]  /*0320*/  @!P1 EXIT ;  /* 0x000000000000994d */ /* 0x000fea0003800000 */
[----:B------:R-:W-:Y:S02]  /*0330*/  ISETP.NE.AND P0, PT, R2, 0x1, PT ;  /* 0x000000010200780c */ /* 0x000fe40003f05270 */
[----:B------:R-:W-:-:S04]  /*0340*/  LOP3.LUT R3, R3, 0x1, RZ, 0xc0, !PT ;  /* 0x0000000103037812 */ /* 0x000fc800078ec0ff */
[----:B------:R-:W-:-:S07]  /*0350*/  ISETP.NE.U32.AND P1, PT, R3, 0x1, PT ;  /* 0x000000010300780c */ /* 0x000fce0003f25070 */
[----:B01----:R-:W0:Y:S01]  /*0360*/  @P0 LDC.64 R4, c[0x0][0x380] ;  /* 0x0000e000ff040b82 */ /* 0x003e220000000a00 */
[----:B------:R-:W-:-:S05]  /*0370*/  @P0 IADD3 R9, PT, PT, R0, R7, RZ ;  /* 0x0000000700090210 */ /* 0x000fca0007ffe0ff */
[----:B0-----:R-:W-:-:S05]  /*0380*/  @P0 IMAD.WIDE R4, R9, 0x4, R4 ;  /* 0x0000000409040825 */ /* 0x001fca00078e0204 */
[----:B------:R0:W-:Y:S04]  /*0390*/  @P0 STG.E desc[UR6][R4.64], RZ ;  /* 0x000000ff04000986 */ /* 0x0001e8000c101906 */
[----:B------:R0:W-:Y:S01]  /*03a0*/  @P0 STG.E desc[UR6][R4.64+0x4], RZ ;  /* 0x000004ff04000986 */ /* 0x0001e2000c101906 */
[----:B------:R-:W-:Y:S05]  /*03b0*/  @P1 EXIT ;  /* 0x000000000000194d */ /* 0x000fea0003800000 */
[----:B------:R-:W1:Y:S01]  /*03c0*/  LDC.64 R2, c[0x0][0x380] ;  /* 0x0000e000ff027b82 */ /* 0x000e620000000a00 */
[----:B------:R-:W-:-:S05]  /*03d0*/  @P0 VIADD R7, R7, 0x2 ;  /* 0x0000000207070836 */ /* 0x000fca0000000000 */
[----:B------:R-:W-:-:S05]  /*03e0*/  IADD3 R7, PT, PT, R0, R7, RZ ;  /* 0x0000000700077210 */ /* 0x000fca0007ffe0ff */
[----:B-1----:R-:W-:-:S05]  /*03f0*/  IMAD.WIDE R2, R7, 0x4, R2 ;  /* 0x0000000407027825 */ /* 0x002fca00078e0202 */
[----:B------:R-:W-:Y:S01]  /*0400*/  STG.E desc[UR6][R2.64], RZ ;  /* 0x000000ff02007986 */ /* 0x000fe2000c101906 */
[----:B------:R-:W-:Y:S05]  /*0410*/  EXIT ;  /* 0x000000000000794d */ /* 0x000fea0003800000 */
.L_x_3:
[----:B------:R-:W-:-:S00]  /*0420*/  BRA `(.L_x_3) ;  /* 0xfffffffc00fc7947 */ /* 0x000fc0000383ffff */
[----:B------:R-:W-:-:S00]  /*0430*/  NOP ;  /* 0x0000000000007918 */ /* 0x000fc00000000000 */
        /* <DEDUP_REMOVED lines=12> */
.L_x_4:


//--------------------- .nv.shared.reserved.0     --------------------------
	.section	.nv.shared.reserved.0,"aw",@nobits
	.weak		__nv_reservedSMEM_offset_0_alias
	.size		__nv_reservedSMEM_offset_0_alias, 0, 64
	.other		__nv_reservedSMEM_offset_0_alias,@"STO_CUDA_RESERVED_SHARED STV_DEFAULT"
__nv_reservedSMEM_offset_0_alias:
	.zero		0
	.zero		64


//--------------------- .nv.constant0._Z22d_zero_particle_forcesPfii --------------------------
	.section	.nv.constant0._Z22d_zero_particle_forcesPfii,"a",@progbits
	.sectionflags	@""
	.align	4
.nv.constant0._Z22d_zero_particle_forcesPfii:
	.zero		912


//--------------------- SYMBOLS --------------------------

	.type		.nv.reservedSmem.offset0,@object
	.size		.nv.reservedSmem.offset0,0x4
